	.headerflags	@"EF_CUDA_TEXMODE_UNIFIED EF_CUDA_64BIT_ADDRESS EF_CUDA_ACCELERATORS EF_CUDA_SM90 EF_CUDA_VIRTUAL_SM(EF_CUDA_SM90)"
	.elftype	@"ET_EXEC"


//--------------------- .nv.info                  --------------------------
	.section	.nv.info,"",@"SHT_CUDA_INFO"
	.align	4


	//----- nvinfo : EIATTR_REGCOUNT
	.align		4
        /*0000*/ 	.byte	0x04, 0x2f
        /*0002*/ 	.short	(.L_1 - .L_0)
	.align		4
.L_0:
        /*0004*/ 	.word	index@(triton_poi_fused__unsafe_index_add_convolution_61)
        /*0008*/ 	.word	0x00000020


	//----- nvinfo : EIATTR_MIN_STACK_SIZE
	.align		4
.L_1:
        /*000c*/ 	.byte	0x04, 0x12
        /*000e*/ 	.short	(.L_3 - .L_2)
	.align		4
.L_2:
        /*0010*/ 	.word	index@(triton_poi_fused__unsafe_index_add_convolution_61)
        /*0014*/ 	.word	0x00000000


	//----- nvinfo : EIATTR_FRAME_SIZE
	.align		4
.L_3:
        /*0018*/ 	.byte	0x04, 0x11
        /*001a*/ 	.short	(.L_5 - .L_4)
	.align		4
.L_4:
        /*001c*/ 	.word	index@(triton_poi_fused__unsafe_index_add_convolution_61)
        /*0020*/ 	.word	0x00000000


	//----- nvinfo : EIATTR_MIN_STACK_SIZE
	.align		4
.L_5:
        /*0024*/ 	.byte	0x04, 0x12
        /*0026*/ 	.short	(.L_7 - .L_6)
	.align		4
.L_6:
        /*0028*/ 	.word	index@(triton_poi_fused__unsafe_index_add_convolution_61)
        /*002c*/ 	.word	0x00000000
.L_7:


//--------------------- .nv.info.triton_poi_fused__unsafe_index_add_convolution_61 --------------------------
	.section	.nv.info.triton_poi_fused__unsafe_index_add_convolution_61,"",@"SHT_CUDA_INFO"
	.sectionflags	@""
	.align	4


	//----- nvinfo : EIATTR_CUDA_API_VERSION
	.align		4
        /*0000*/ 	.byte	0x04, 0x37
        /*0002*/ 	.short	(.L_9 - .L_8)
.L_8:
        /*0004*/ 	.word	0x0000007c


	//----- nvinfo : EIATTR_KPARAM_INFO
	.align		4
.L_9:
        /*0008*/ 	.byte	0x04, 0x17
        /*000a*/ 	.short	(.L_11 - .L_10)
.L_10:
        /*000c*/ 	.word	0x00000000
        /*0010*/ 	.short	0x0005
        /*0012*/ 	.short	0x0028
        /*0014*/ 	.byte	0x00, 0xf0, 0x11, 0x00


	//----- nvinfo : EIATTR_KPARAM_INFO
	.align		4
.L_11:
        /*0018*/ 	.byte	0x04, 0x17
        /*001a*/ 	.short	(.L_13 - .L_12)
.L_12:
        /*001c*/ 	.word	0x00000000
        /*0020*/ 	.short	0x0004
        /*0022*/ 	.short	0x0020
        /*0024*/ 	.byte	0x00, 0xf4, 0x21, 0x00


	//----- nvinfo : EIATTR_KPARAM_INFO
	.align		4
.L_13:
        /*0028*/ 	.byte	0x04, 0x17
        /*002a*/ 	.short	(.L_15 - .L_14)
.L_14:
        /*002c*/ 	.word	0x00000000
        /*0030*/ 	.short	0x0003
        /*0032*/ 	.short	0x0018
        /*0034*/ 	.byte	0x00, 0xf4, 0x21, 0x00


	//----- nvinfo : EIATTR_KPARAM_INFO
	.align		4
.L_15:
        /*0038*/ 	.byte	0x04, 0x17
        /*003a*/ 	.short	(.L_17 - .L_16)
.L_16:
        /*003c*/ 	.word	0x00000000
        /*0040*/ 	.short	0x0002
        /*0042*/ 	.short	0x0010
        /*0044*/ 	.byte	0x00, 0xf4, 0x21, 0x00


	//----- nvinfo : EIATTR_KPARAM_INFO
	.align		4
.L_17:
        /*0048*/ 	.byte	0x04, 0x17
        /*004a*/ 	.short	(.L_19 - .L_18)
.L_18:
        /*004c*/ 	.word	0x00000000
        /*0050*/ 	.short	0x0001
        /*0052*/ 	.short	0x0008
        /*0054*/ 	.byte	0x00, 0xf4, 0x21, 0x00


	//----- nvinfo : EIATTR_KPARAM_INFO
	.align		4
.L_19:
        /*0058*/ 	.byte	0x04, 0x17
        /*005a*/ 	.short	(.L_21 - .L_20)
.L_20:
        /*005c*/ 	.word	0x00000000
        /*0060*/ 	.short	0x0000
        /*0062*/ 	.short	0x0000
        /*0064*/ 	.byte	0x00, 0xf4, 0x21, 0x00


	//----- nvinfo : EIATTR_SPARSE_MMA_MASK
	.align		4
.L_21:
        /*0068*/ 	.byte	0x03, 0x50
        /*006a*/ 	.short	0x0000


	//----- nvinfo : EIATTR_MAXREG_COUNT
	.align		4
        /*006c*/ 	.byte	0x03, 0x1b
        /*006e*/ 	.short	0x00ff


	//----- nvinfo : EIATTR_EXIT_INSTR_OFFSETS
	.align		4
        /*0070*/ 	.byte	0x04, 0x1c
        /*0072*/ 	.short	(.L_23 - .L_22)


	//   ....[0]....
.L_22:
        /*0074*/ 	.word	0x00000b10


	//----- nvinfo : EIATTR_REQNTID
	.align		4
.L_23:
        /*0078*/ 	.byte	0x04, 0x10
        /*007a*/ 	.short	(.L_25 - .L_24)
.L_24:
        /*007c*/ 	.word	0x00000080
        /*0080*/ 	.word	0x00000001
        /*0084*/ 	.word	0x00000001


	//----- nvinfo : EIATTR_CBANK_PARAM_SIZE
	.align		4
.L_25:
        /*0088*/ 	.byte	0x03, 0x19
        /*008a*/ 	.short	0x002c


	//----- nvinfo : EIATTR_PARAM_CBANK
	.align		4
        /*008c*/ 	.byte	0x04, 0x0a
        /*008e*/ 	.short	(.L_27 - .L_26)
	.align		4
.L_26:
        /*0090*/ 	.word	index@(.nv.constant0.triton_poi_fused__unsafe_index_add_convolution_61)
        /*0094*/ 	.short	0x0210
        /*0096*/ 	.short	0x002c


	//----- nvinfo : EIATTR_SW_WAR
	.align		4
.L_27:
        /*0098*/ 	.byte	0x04, 0x36
        /*009a*/ 	.short	(.L_29 - .L_28)
.L_28:
        /*009c*/ 	.word	0x00000008
.L_29:


//--------------------- .nv.callgraph             --------------------------
	.section	.nv.callgraph,"",@"SHT_CUDA_CALLGRAPH"
	.align	4
	.sectionentsize	8
	.align		4
        /*0000*/ 	.word	0x00000000
	.align		4
        /*0004*/ 	.word	0xffffffff
	.align		4
        /*0008*/ 	.word	0x00000000
	.align		4
        /*000c*/ 	.word	0xfffffffe
	.align		4
        /*0010*/ 	.word	0x00000000
	.align		4
        /*0014*/ 	.word	0xfffffffd
	.align		4
        /*0018*/ 	.word	0x00000000
	.align		4
        /*001c*/ 	.word	0xfffffffc


//--------------------- .text.triton_poi_fused__unsafe_index_add_convolution_61 --------------------------
	.section	.text.triton_poi_fused__unsafe_index_add_convolution_61,"ax",@progbits
	.align	128
        .global         triton_poi_fused__unsafe_index_add_convolution_61
        .type           triton_poi_fused__unsafe_index_add_convolution_61,@function
        .size           triton_poi_fused__unsafe_index_add_convolution_61,(.L_x_1 - triton_poi_fused__unsafe_index_add_convolution_61)
        .other          triton_poi_fused__unsafe_index_add_convolution_61,@"STO_CUDA_ENTRY STV_DEFAULT"
triton_poi_fused__unsafe_index_add_convolution_61:
.text.triton_poi_fused__unsafe_index_add_convolution_61:
[----:B------:R-:W-:Y:S01]  /*0000*/  LDC R1, c[0x0][0x28] ;  /* 0x00000a00ff017b82 */ /* 0x000fe20000000800 */
[----:B------:R-:W1:Y:S07]  /*0010*/  S2R R0, SR_TID.X ;  /* 0x0000000000007919 */ /* 0x000e6e0000002100 */
[----:B------:R-:W2:Y:S01]  /*0020*/  LDC.64 R2, c[0x0][0x210] ;  /* 0x00008400ff027b82 */ /* 0x000ea20000000a00 */
[----:B------:R-:W-:Y:S01]  /*0030*/  ULDC.64 UR4, c[0x0][0x208] ;  /* 0x0000820000047ab9 */ /* 0x000fe20000000a00 */
[----:B------:R-:W-:Y:S01]  /*0040*/  ULDC.64 UR6, c[0x0][0x218] ;  /* 0x0000860000067ab9 */ /* 0x000fe20000000a00 */
[----:B------:R-:W3:Y:S01]  /*0050*/  S2R R5, SR_CTAID.X ;  /* 0x0000000000057919 */ /* 0x000ee20000002500 */
[----:B------:R-:W-:Y:S01]  /*0060*/  ULDC.64 UR8, c[0x0][0x220] ;  /* 0x0000880000087ab9 */ /* 0x000fe20000000a00 */
[----:B-1----:R-:W-:Y:S01]  /*0070*/  IMAD.SHL.U32 R0, R0, 0x4, RZ ;  /* 0x0000000400007824 */ /* 0x002fe200078e00ff */
[----:B---3--:R-:W-:-:S04]  /*0080*/  SHF.R.S32.HI R15, RZ, 0x15, R5 ;  /* 0x00000015ff0f7819 */ /* 0x008fc80000011405 */
[----:B------:R-:W-:Y:S02]  /*0090*/  LOP3.LUT R0, R0, 0x1fc, RZ, 0xc0, !PT ;  /* 0x000001fc00007812 */ /* 0x000fe400078ec0ff */
[----:B------:R-:W-:-:S03]  /*00a0*/  SGXT R15, R15, 0x1 ;  /* 0x000000010f0f781a */ /* 0x000fc60000000200 */
[----:B------:R-:W-:-:S05]  /*00b0*/  IMAD R13, R5, 0x400, R0 ;  /* 0x00000400050d7824 */ /* 0x000fca00078e0200 */
[----:B------:R-:W-:-:S04]  /*00c0*/  SHF.R.S32.HI R0, RZ, 0x1f, R13 ;  /* 0x0000001fff007819 */ /* 0x000fc8000001140d */
[----:B------:R-:W-:Y:S01]  /*00d0*/  LEA.HI R8, R0, R13, RZ, 0x6 ;  /* 0x0000000d00087211 */ /* 0x000fe200078f30ff */
[----:B------:R-:W-:-:S03]  /*00e0*/  VIADD R0, R13, 0x200 ;  /* 0x000002000d007836 */ /* 0x000fc60000000000 */
[----:B------:R-:W-:Y:S02]  /*00f0*/  SHF.R.S32.HI R4, RZ, 0x6, R8 ;  /* 0x00000006ff047819 */ /* 0x000fe40000011408 */
[----:B------:R-:W-:Y:S02]  /*0100*/  LEA.HI R5, R15, R0, RZ, 0x6 ;  /* 0x000000000f057211 */ /* 0x000fe400078f30ff */
[----:B------:R-:W-:Y:S02]  /*0110*/  LEA.HI R6, R4, R4, RZ, 0x6 ;  /* 0x0000000404067211 */ /* 0x000fe400078f30ff */
[----:B------:R-:W-:Y:S02]  /*0120*/  SHF.R.S32.HI R5, RZ, 0x6, R5 ;  /* 0x00000006ff057819 */ /* 0x000fe40000011405 */
[----:B------:R-:W-:Y:S02]  /*0130*/  LOP3.LUT R7, R6, 0xffffffc0, RZ, 0xc0, !PT ;  /* 0xffffffc006077812 */ /* 0x000fe400078ec0ff */
[----:B------:R-:W-:-:S03]  /*0140*/  LEA.HI R6, R5, R5, RZ, 0x6 ;  /* 0x0000000505067211 */ /* 0x000fc600078f30ff */
[----:B------:R-:W-:Y:S01]  /*0150*/  IMAD.IADD R7, R4, 0x1, -R7 ;  /* 0x0000000104077824 */ /* 0x000fe200078e0a07 */
[----:B------:R-:W-:-:S03]  /*0160*/  LOP3.LUT R4, R6, 0xffffffc0, RZ, 0xc0, !PT ;  /* 0xffffffc006047812 */ /* 0x000fc600078ec0ff */
[----:B--2---:R-:W-:-:S04]  /*0170*/  IMAD.WIDE R6, R7, 0x8, R2 ;  /* 0x0000000807067825 */ /* 0x004fc800078e0202 */
[----:B------:R-:W-:Y:S02]  /*0180*/  IMAD.IADD R5, R5, 0x1, -R4 ;  /* 0x0000000105057824 */ /* 0x000fe400078e0a04 */
[----:B------:R-:W2:Y:S01]  /*0190*/  LDG.E.EL.64 R6, desc[UR4][R6.64] ;  /* 0x0000000406067981 */ /* 0x000ea2000c2e1b00 */
[----:B------:R-:W-:Y:S01]  /*01a0*/  LOP3.LUT R8, R8, 0xffffffc0, RZ, 0xc0, !PT ;  /* 0xffffffc008087812 */ /* 0x000fe200078ec0ff */
[----:B------:R-:W-:-:S04]  /*01b0*/  IMAD.WIDE R4, R5, 0x8, R2 ;  /* 0x0000000805047825 */ /* 0x000fc800078e0202 */
[----:B------:R-:W-:Y:S02]  /*01c0*/  IMAD.IADD R17, R13, 0x1, -R8 ;  /* 0x000000010d117824 */ /* 0x000fe400078e0a08 */
[----:B------:R-:W3:Y:S02]  /*01d0*/  LDG.E.EL.64 R4, desc[UR4][R4.64] ;  /* 0x0000000404047981 */ /* 0x000ee4000c2e1b00 */
[----:B------:R-:W-:-:S06]  /*01e0*/  IMAD.WIDE R16, R17, 0x8, R2 ;  /* 0x0000000811107825 */ /* 0x000fcc00078e0202 */
[----:B------:R-:W4:Y:S01]  /*01f0*/  LDG.E.EL.128 R16, desc[UR4][R16.64] ;  /* 0x0000000410107981 */ /* 0x000f22000c2e1d00 */
[----:B------:R-:W-:-:S05]  /*0200*/  VIADD R8, R13, 0x2 ;  /* 0x000000020d087836 */ /* 0x000fca0000000000 */
[----:B------:R-:W-:-:S04]  /*0210*/  LEA.HI R9, R15, R8, RZ, 0x6 ;  /* 0x000000080f097211 */ /* 0x000fc800078f30ff */
[----:B------:R-:W-:-:S05]  /*0220*/  LOP3.LUT R9, R9, 0xffffffc0, RZ, 0xc0, !PT ;  /* 0xffffffc009097812 */ /* 0x000fca00078ec0ff */
[----:B------:R-:W-:-:S04]  /*0230*/  IMAD.IADD R9, R8, 0x1, -R9 ;  /* 0x0000000108097824 */ /* 0x000fc800078e0a09 */
[----:B------:R-:W-:Y:S01]  /*0240*/  IMAD.WIDE R8, R9, 0x8, R2 ;  /* 0x0000000809087825 */ /* 0x000fe200078e0202 */
[C---:B------:R-:W-:Y:S01]  /*0250*/  LEA.HI R14, R15.reuse, R13, RZ, 0xc ;  /* 0x0000000d0f0e7211 */ /* 0x040fe200078f60ff */
[----:B------:R-:W1:Y:S04]  /*0260*/  LDC.64 R2, c[0x0][0x228] ;  /* 0x00008a00ff027b82 */ /* 0x000e680000000a00 */
[----:B------:R-:W5:Y:S01]  /*0270*/  LDG.E.EL.128 R8, desc[UR4][R8.64] ;  /* 0x0000000408087981 */ /* 0x000f62000c2e1d00 */
[----:B------:R-:W-:Y:S02]  /*0280*/  LEA.HI R12, R15, R0, RZ, 0xc ;  /* 0x000000000f0c7211 */ /* 0x000fe400078f60ff */
[----:B------:R-:W-:Y:S02]  /*0290*/  SHF.R.S32.HI R14, RZ, 0xc, R14 ;  /* 0x0000000cff0e7819 */ /* 0x000fe4000001140e */
[----:B------:R-:W-:-:S02]  /*02a0*/  SHF.R.S32.HI R12, RZ, 0xc, R12 ;  /* 0x0000000cff0c7819 */ /* 0x000fc4000001140c */
[----:B------:R-:W-:-:S04]  /*02b0*/  LEA.HI R0, R14, R14, RZ, 0x7 ;  /* 0x0000000e0e007211 */ /* 0x000fc800078f38ff */
[----:B------:R-:W-:Y:S02]  /*02c0*/  LOP3.LUT R15, R0, 0xffffff80, RZ, 0xc0, !PT ;  /* 0xffffff80000f7812 */ /* 0x000fe400078ec0ff */
[----:B--2---:R-:W-:-:S04]  /*02d0*/  SHF.R.U32.HI R27, RZ, 0x1a, R7 ;  /* 0x0000001aff1b7819 */ /* 0x004fc80000011607 */
[----:B------:R-:W-:Y:S02]  /*02e0*/  LOP3.LUT R27, R27, 0x20, RZ, 0xc0, !PT ;  /* 0x000000201b1b7812 */ /* 0x000fe400078ec0ff */
[----:B---3--:R-:W-:Y:S02]  /*02f0*/  SHF.R.U32.HI R25, RZ, 0x1a, R5 ;  /* 0x0000001aff197819 */ /* 0x008fe40000011605 */
[----:B------:R-:W-:Y:S02]  /*0300*/  IADD3 R27, P0, R6, R27, RZ ;  /* 0x0000001b061b7210 */ /* 0x000fe40007f1e0ff */
[----:B------:R-:W-:Y:S02]  /*0310*/  LEA.HI R6, R12, R12, RZ, 0x7 ;  /* 0x0000000c0c067211 */ /* 0x000fe400078f38ff */
[----:B------:R-:W-:Y:S01]  /*0320*/  LOP3.LUT R25, R25, 0x20, RZ, 0xc0, !PT ;  /* 0x0000002019197812 */ /* 0x000fe200078ec0ff */
[----:B------:R-:W-:Y:S01]  /*0330*/  IMAD.X R0, RZ, RZ, R7, P0 ;  /* 0x000000ffff007224 */ /* 0x000fe200000e0607 */
[----:B------:R-:W-:Y:S01]  /*0340*/  LOP3.LUT R21, R6, 0xffffff80, RZ, 0xc0, !PT ;  /* 0xffffff8006157812 */ /* 0x000fe200078ec0ff */
[C---:B------:R-:W-:Y:S01]  /*0350*/  IMAD.IADD R7, R14.reuse, 0x1, -R15 ;  /* 0x000000010e077824 */ /* 0x040fe200078e0a0f */
[----:B------:R-:W-:Y:S01]  /*0360*/  IADD3 R25, P0, R4, R25, RZ ;  /* 0x0000001904197210 */ /* 0x000fe20007f1e0ff */
[----:B------:R-:W-:-:S02]  /*0370*/  IMAD.SHL.U32 R4, R14, 0x400, RZ ;  /* 0x000004000e047824 */ /* 0x000fc400078e00ff */
[C---:B------:R-:W-:Y:S01]  /*0380*/  IMAD.IADD R15, R12.reuse, 0x1, -R21 ;  /* 0x000000010c0f7824 */ /* 0x040fe200078e0a15 */
[----:B----4-:R-:W-:Y:S01]  /*0390*/  SHF.R.U32.HI R21, RZ, 0x1a, R17 ;  /* 0x0000001aff157819 */ /* 0x010fe20000011611 */
[----:B------:R-:W-:Y:S01]  /*03a0*/  IMAD.X R5, RZ, RZ, R5, P0 ;  /* 0x000000ffff057224 */ /* 0x000fe200000e0605 */
[----:B------:R-:W-:Y:S01]  /*03b0*/  SHF.R.S32.HI R20, RZ, 0x1f, R4 ;  /* 0x0000001fff147819 */ /* 0x000fe20000011404 */
[----:B------:R-:W-:Y:S01]  /*03c0*/  IMAD.SHL.U32 R14, R12, 0x400, RZ ;  /* 0x000004000c0e7824 */ /* 0x000fe200078e00ff */
[----:B------:R-:W-:Y:S01]  /*03d0*/  LEA R4, P0, R27, R4, 0x5 ;  /* 0x000000041b047211 */ /* 0x000fe200078028ff */
[----:B-1----:R-:W-:Y:S01]  /*03e0*/  IMAD.WIDE R6, R7, 0x4, R2 ;  /* 0x0000000407067825 */ /* 0x002fe200078e0202 */
[----:B------:R-:W-:Y:S02]  /*03f0*/  LOP3.LUT R21, R21, 0x20, RZ, 0xc0, !PT ;  /* 0x0000002015157812 */ /* 0x000fe400078ec0ff */
[----:B------:R-:W-:Y:S02]  /*0400*/  SHF.R.U32.HI R23, RZ, 0x1a, R19 ;  /* 0x0000001aff177819 */ /* 0x000fe40000011613 */
[----:B------:R-:W-:-:S02]  /*0410*/  LEA.HI.X R27, R27, R20, R0, 0x5, P0 ;  /* 0x000000141b1b7211 */ /* 0x000fc400000f2c00 */
[----:B------:R-:W-:Y:S02]  /*0420*/  IADD3 R22, P0, P1, R21, R4, R16 ;  /* 0x0000000415167210 */ /* 0x000fe4000791e010 */
[----:B------:R-:W-:Y:S02]  /*0430*/  LOP3.LUT R23, R23, 0x20, RZ, 0xc0, !PT ;  /* 0x0000002017177812 */ /* 0x000fe400078ec0ff */
[----:B------:R-:W-:Y:S02]  /*0440*/  SHF.R.S32.HI R12, RZ, 0x1f, R14 ;  /* 0x0000001fff0c7819 */ /* 0x000fe4000001140e */
[----:B------:R-:W-:Y:S01]  /*0450*/  LEA R29, P2, R25, R14, 0x5 ;  /* 0x0000000e191d7211 */ /* 0x000fe200078428ff */
[----:B------:R-:W-:Y:S01]  /*0460*/  IMAD.WIDE R14, R15, 0x4, R2 ;  /* 0x000000040f0e7825 */ /* 0x000fe200078e0202 */
[----:B------:R-:W-:Y:S02]  /*0470*/  IADD3.X R3, RZ, R27, R17, P0, P1 ;  /* 0x0000001bff037210 */ /* 0x000fe400007e2411 */
[----:B------:R-:W-:-:S02]  /*0480*/  IADD3 R2, P0, P1, R23, R4, R18 ;  /* 0x0000000417027210 */ /* 0x000fc4000791e012 */
[----:B------:R-:W-:Y:S01]  /*0490*/  LEA.HI.X R25, R25, R12, R5, 0x5, P2 ;  /* 0x0000000c19197211 */ /* 0x000fe200010f2c05 */
[----:B------:R-:W2:Y:S01]  /*04a0*/  LDG.E.EL R14, desc[UR4][R14.64] ;  /* 0x000000040e0e7981 */ /* 0x000ea2000c2e1900 */
[----:B------:R-:W-:Y:S02]  /*04b0*/  IADD3 R0, P2, P3, R21, R29, R16 ;  /* 0x0000001d15007210 */ /* 0x000fe40007b5e010 */
[----:B------:R-:W-:Y:S01]  /*04c0*/  IADD3.X R21, RZ, R27, R19, P0, P1 ;  /* 0x0000001bff157210 */ /* 0x000fe200007e2413 */
[----:B------:R1:W3:Y:S01]  /*04d0*/  LDG.E.EL R5, desc[UR4][R6.64] ;  /* 0x0000000406057981 */ /* 0x0002e2000c2e1900 */
[C---:B------:R-:W-:Y:S01]  /*04e0*/  SHF.L.U64.HI R3, R22.reuse, 0x2, R3 ;  /* 0x0000000216037819 */ /* 0x040fe20000010203 */
[----:B------:R-:W-:Y:S01]  /*04f0*/  IMAD.SHL.U32 R22, R22, 0x4, RZ ;  /* 0x0000000416167824 */ /* 0x000fe200078e00ff */
[C---:B------:R-:W-:Y:S01]  /*0500*/  SHF.L.U64.HI R20, R2.reuse, 0x2, R21 ;  /* 0x0000000202147819 */ /* 0x040fe20000010215 */
[----:B------:R-:W-:Y:S01]  /*0510*/  IMAD.SHL.U32 R2, R2, 0x4, RZ ;  /* 0x0000000402027824 */ /* 0x000fe200078e00ff */
[----:B------:R-:W-:-:S02]  /*0520*/  IADD3 R24, P4, P5, R23, R29, R18 ;  /* 0x0000001d17187210 */ /* 0x000fc40007d9e012 */
[----:B------:R-:W-:Y:S01]  /*0530*/  IADD3 R16, P6, R22, UR6, RZ ;  /* 0x0000000616107c10 */ /* 0x000fe2000ffde0ff */
[----:B------:R-:W-:Y:S01]  /*0540*/  IMAD.SHL.U32 R21, R0, 0x4, RZ ;  /* 0x0000000400157824 */ /* 0x000fe200078e00ff */
[----:B------:R-:W-:Y:S02]  /*0550*/  IADD3 R22, P1, R22, UR8, RZ ;  /* 0x0000000816167c10 */ /* 0x000fe4000ff3e0ff */
[----:B-1----:R-:W-:Y:S02]  /*0560*/  IADD3.X R7, RZ, R25, R17, P2, P3 ;  /* 0x00000019ff077210 */ /* 0x002fe400017e6411 */
[----:B------:R-:W-:Y:S02]  /*0570*/  IADD3 R18, P0, R2, UR6, RZ ;  /* 0x0000000602127c10 */ /* 0x000fe4000ff1e0ff */
[----:B------:R-:W-:Y:S02]  /*0580*/  IADD3 R2, P2, R2, UR8, RZ ;  /* 0x0000000802027c10 */ /* 0x000fe4000ff5e0ff */
[----:B------:R-:W-:-:S02]  /*0590*/  IADD3.X R17, R3, UR7, RZ, P6, !PT ;  /* 0x0000000703117c10 */ /* 0x000fc4000b7fe4ff */
[----:B------:R-:W-:Y:S02]  /*05a0*/  IADD3.X R15, RZ, R25, R19, P4, P5 ;  /* 0x00000019ff0f7210 */ /* 0x000fe400027ea413 */
[----:B------:R-:W-:Y:S01]  /*05b0*/  IADD3.X R23, R3, UR9, RZ, P1, !PT ;  /* 0x0000000903177c10 */ /* 0x000fe20008ffe4ff */
[----:B------:R1:W4:Y:S01]  /*05c0*/  LDG.E.EL R12, desc[UR4][R16.64] ;  /* 0x00000004100c7981 */ /* 0x000322000c2e1900 */
[----:B------:R-:W-:Y:S02]  /*05d0*/  IADD3.X R19, R20, UR7, RZ, P0, !PT ;  /* 0x0000000714137c10 */ /* 0x000fe400087fe4ff */
[----:B------:R-:W-:Y:S02]  /*05e0*/  IADD3.X R3, R20, UR9, RZ, P2, !PT ;  /* 0x0000000914037c10 */ /* 0x000fe400097fe4ff */
[----:B------:R-:W-:Y:S02]  /*05f0*/  SHF.L.U64.HI R6, R0, 0x2, R7 ;  /* 0x0000000200067819 */ /* 0x000fe40000010207 */
[----:B------:R-:W-:Y:S01]  /*0600*/  IADD3 R20, P0, R21, UR6, RZ ;  /* 0x0000000615147c10 */ /* 0x000fe2000ff1e0ff */
[----:B------:R1:W2:Y:S01]  /*0610*/  LDG.E.EL R7, desc[UR4][R18.64] ;  /* 0x0000000412077981 */ /* 0x0002a2000c2e1900 */
[----:B-----5:R-:W-:-:S02]  /*0620*/  SHF.R.U32.HI R28, RZ, 0x1a, R9 ;  /* 0x0000001aff1c7819 */ /* 0x020fc40000011609 */
[----:B-1----:R-:W-:Y:S01]  /*0630*/  IADD3 R16, P1, R21, UR8, RZ ;  /* 0x0000000815107c10 */ /* 0x002fe2000ff3e0ff */
[----:B------:R1:W3:Y:S01]  /*0640*/  LDG.E.EL R0, desc[UR4][R22.64] ;  /* 0x0000000416007981 */ /* 0x0002e2000c2e1900 */
[----:B------:R-:W-:Y:S02]  /*0650*/  SHF.R.U32.HI R26, RZ, 0x1a, R11 ;  /* 0x0000001aff1a7819 */ /* 0x000fe4000001160b */
[----:B------:R-:W-:Y:S01]  /*0660*/  IADD3.X R21, R6, UR7, RZ, P0, !PT ;  /* 0x0000000706157c10 */ /* 0x000fe200087fe4ff */
[----:B------:R-:W5:Y:S01]  /*0670*/  LDG.E.EL R2, desc[UR4][R2.64] ;  /* 0x0000000402027981 */ /* 0x000f62000c2e1900 */
[C---:B------:R-:W-:Y:S01]  /*0680*/  SHF.L.U64.HI R15, R24.reuse, 0x2, R15 ;  /* 0x00000002180f7819 */ /* 0x040fe2000001020f */
[----:B------:R-:W-:Y:S01]  /*0690*/  IMAD.SHL.U32 R24, R24, 0x4, RZ ;  /* 0x0000000418187824 */ /* 0x000fe200078e00ff */
[----:B0-----:R-:W-:Y:S02]  /*06a0*/  LOP3.LUT R19, R28, 0x20, RZ, 0xc0, !PT ;  /* 0x000000201c137812 */ /* 0x001fe400078ec0ff */
[----:B------:R-:W-:-:S02]  /*06b0*/  LOP3.LUT R26, R26, 0x20, RZ, 0xc0, !PT ;  /* 0x000000201a1a7812 */ /* 0x000fc400078ec0ff */
[----:B------:R-:W-:Y:S02]  /*06c0*/  IADD3.X R17, R6, UR9, RZ, P1, !PT ;  /* 0x0000000906117c10 */ /* 0x000fe40008ffe4ff */
[----:B------:R0:W2:Y:S01]  /*06d0*/  LDG.E.EL R6, desc[UR4][R20.64] ;  /* 0x0000000414067981 */ /* 0x0000a2000c2e1900 */
[----:B-1----:R-:W-:Y:S02]  /*06e0*/  IADD3 R22, P0, R24, UR6, RZ ;  /* 0x0000000618167c10 */ /* 0x002fe4000ff1e0ff */
[-C--:B------:R-:W-:Y:S01]  /*06f0*/  IADD3 R18, P1, P2, R26, R4.reuse, R10 ;  /* 0x000000041a127210 */ /* 0x080fe20007a3e00a */
[----:B------:R1:W2:Y:S01]  /*0700*/  LDG.E.EL R3, desc[UR4][R16.64] ;  /* 0x0000000410037981 */ /* 0x0002a2000c2e1900 */
[----:B------:R-:W-:Y:S02]  /*0710*/  IADD3.X R23, R15, UR7, RZ, P0, !PT ;  /* 0x000000070f177c10 */ /* 0x000fe400087fe4ff */
[C-C-:B0-----:R-:W-:Y:S02]  /*0720*/  IADD3 R21, P4, P5, R19.reuse, R4, R8.reuse ;  /* 0x0000000413157210 */ /* 0x141fe40007d9e008 */
[----:B------:R-:W-:Y:S01]  /*0730*/  IADD3 R19, P3, P0, R19, R29, R8 ;  /* 0x0000001d13137210 */ /* 0x000fe2000787e008 */
[----:B------:R-:W2:Y:S01]  /*0740*/  LDG.E.EL R4, desc[UR4][R22.64] ;  /* 0x0000000416047981 */ /* 0x000ea2000c2e1900 */
[----:B-1----:R-:W-:-:S02]  /*0750*/  IADD3.X R16, RZ, R27, R9, P4, P5 ;  /* 0x0000001bff107210 */ /* 0x002fc400027ea409 */
[----:B------:R-:W-:Y:S02]  /*0760*/  IADD3 R17, P4, P5, R26, R29, R10 ;  /* 0x0000001d1a117210 */ /* 0x000fe40007d9e00a */
[----:B------:R-:W-:Y:S01]  /*0770*/  IADD3.X R27, RZ, R27, R11, P1, P2 ;  /* 0x0000001bff1b7210 */ /* 0x000fe20000fe440b */
[C---:B------:R-:W-:Y:S01]  /*0780*/  IMAD.SHL.U32 R10, R21.reuse, 0x4, RZ ;  /* 0x00000004150a7824 */ /* 0x040fe200078e00ff */
[----:B------:R-:W-:Y:S02]  /*0790*/  IADD3 R8, P1, R24, UR8, RZ ;  /* 0x0000000818087c10 */ /* 0x000fe4000ff3e0ff */
[-C--:B------:R-:W-:Y:S02]  /*07a0*/  IADD3.X R20, RZ, R25.reuse, R9, P3, P0 ;  /* 0x00000019ff147210 */ /* 0x080fe40001fe0409 */
[----:B------:R-:W-:Y:S02]  /*07b0*/  IADD3.X R26, RZ, R25, R11, P4, P5 ;  /* 0x00000019ff1a7210 */ /* 0x000fe400027ea40b */
[----:B------:R-:W-:Y:S01]  /*07c0*/  SHF.L.U64.HI R11, R21, 0x2, R16 ;  /* 0x00000002150b7819 */ /* 0x000fe20000010210 */
[----:B------:R-:W-:Y:S01]  /*07d0*/  IMAD.SHL.U32 R16, R18, 0x4, RZ ;  /* 0x0000000412107824 */ /* 0x000fe200078e00ff */
[----:B------:R-:W-:-:S02]  /*07e0*/  IADD3.X R9, R15, UR9, RZ, P1, !PT ;  /* 0x000000090f097c10 */ /* 0x000fc40008ffe4ff */
[----:B------:R-:W-:Y:S01]  /*07f0*/  SHF.L.U64.HI R15, R18, 0x2, R27 ;  /* 0x00000002120f7819 */ /* 0x000fe2000001021b */
[C---:B------:R-:W-:Y:S01]  /*0800*/  IMAD.SHL.U32 R18, R19.reuse, 0x4, RZ ;  /* 0x0000000413127824 */ /* 0x040fe200078e00ff */
[----:B------:R-:W-:Y:S01]  /*0810*/  IADD3 R28, P0, R10, UR8, RZ ;  /* 0x000000080a1c7c10 */ /* 0x000fe2000ff1e0ff */
[----:B------:R0:W2:Y:S01]  /*0820*/  LDG.E.EL R25, desc[UR4][R8.64] ;  /* 0x0000000408197981 */ /* 0x0000a2000c2e1900 */
[----:B------:R-:W-:Y:S02]  /*0830*/  SHF.L.U64.HI R19, R19, 0x2, R20 ;  /* 0x0000000213137819 */ /* 0x000fe40000010214 */
[----:B------:R-:W-:Y:S02]  /*0840*/  IADD3.X R29, R11, UR9, RZ, P0, !PT ;  /* 0x000000090b1d7c10 */ /* 0x000fe400087fe4ff */
[C---:B------:R-:W-:Y:S01]  /*0850*/  SHF.L.U64.HI R26, R17.reuse, 0x2, R26 ;  /* 0x00000002111a7819 */ /* 0x040fe2000001021a */
[----:B------:R-:W-:Y:S01]  /*0860*/  IMAD.SHL.U32 R17, R17, 0x4, RZ ;  /* 0x0000000411117824 */ /* 0x000fe200078e00ff */
[----:B------:R-:W-:Y:S01]  /*0870*/  IADD3 R20, P0, R18, UR8, RZ ;  /* 0x0000000812147c10 */ /* 0x000fe2000ff1e0ff */
[----:B------:R1:W2:Y:S03]  /*0880*/  LDG.E.EL R24, desc[UR4][R28.64] ;  /* 0x000000041c187981 */ /* 0x0002a6000c2e1900 */
[----:B------:R-:W-:-:S02]  /*0890*/  IADD3.X R21, R19, UR9, RZ, P0, !PT ;  /* 0x0000000913157c10 */ /* 0x000fc400087fe4ff */
[----:B0-----:R-:W-:Y:S02]  /*08a0*/  IADD3 R8, P0, R17, UR8, RZ ;  /* 0x0000000811087c10 */ /* 0x001fe4000ff1e0ff */
[----:B------:R-:W-:Y:S02]  /*08b0*/  IADD3 R22, P1, R16, UR8, RZ ;  /* 0x0000000810167c10 */ /* 0x000fe4000ff3e0ff */
[----:B------:R-:W-:Y:S01]  /*08c0*/  IADD3.X R9, R26, UR9, RZ, P0, !PT ;  /* 0x000000091a097c10 */ /* 0x000fe200087fe4ff */
[----:B------:R-:W2:Y:S01]  /*08d0*/  LDG.E.EL R21, desc[UR4][R20.64] ;  /* 0x0000000414157981 */ /* 0x000ea2000c2e1900 */
[----:B------:R-:W-:Y:S02]  /*08e0*/  IADD3 R10, P0, R10, UR6, RZ ;  /* 0x000000060a0a7c10 */ /* 0x000fe4000ff1e0ff */
[----:B------:R-:W-:Y:S02]  /*08f0*/  IADD3.X R23, R15, UR9, RZ, P1, !PT ;  /* 0x000000090f177c10 */ /* 0x000fe40008ffe4ff */
[----:B------:R-:W-:Y:S01]  /*0900*/  IADD3.X R11, R11, UR7, RZ, P0, !PT ;  /* 0x000000070b0b7c10 */ /* 0x000fe200087fe4ff */
[----:B------:R-:W2:Y:S01]  /*0910*/  LDG.E.EL R9, desc[UR4][R8.64] ;  /* 0x0000000408097981 */ /* 0x000ea2000c2e1900 */
[----:B------:R-:W-:-:S02]  /*0920*/  IADD3 R16, P1, R16, UR6, RZ ;  /* 0x0000000610107c10 */ /* 0x000fc4000ff3e0ff */
[----:B------:R-:W-:Y:S01]  /*0930*/  IADD3 R18, P2, R18, UR6, RZ ;  /* 0x0000000612127c10 */ /* 0x000fe2000ff5e0ff */
[----:B------:R3:W2:Y:S01]  /*0940*/  LDG.E.EL R22, desc[UR4][R22.64] ;  /* 0x0000000416167981 */ /* 0x0006a2000c2e1900 */
[----:B-1----:R-:W-:Y:S02]  /*0950*/  IADD3 R28, P0, R17, UR6, RZ ;  /* 0x00000006111c7c10 */ /* 0x002fe4000ff1e0ff */
[----:B------:R-:W-:Y:S01]  /*0960*/  IADD3.X R17, R15, UR7, RZ, P1, !PT ;  /* 0x000000070f117c10 */ /* 0x000fe20008ffe4ff */
[----:B------:R-:W2:Y:S01]  /*0970*/  LDG.E.EL R10, desc[UR4][R10.64] ;  /* 0x000000040a0a7981 */ /* 0x000ea2000c2e1900 */
[----:B------:R-:W-:Y:S02]  /*0980*/  IADD3.X R19, R19, UR7, RZ, P2, !PT ;  /* 0x0000000713137c10 */ /* 0x000fe400097fe4ff */
[----:B------:R-:W-:Y:S01]  /*0990*/  IADD3.X R29, R26, UR7, RZ, P0, !PT ;  /* 0x000000071a1d7c10 */ /* 0x000fe200087fe4ff */
[----:B------:R0:W2:Y:S01]  /*09a0*/  LDG.E.EL R15, desc[UR4][R16.64] ;  /* 0x00000004100f7981 */ /* 0x0000a2000c2e1900 */
[----:B------:R-:W1:Y:S03]  /*09b0*/  LDC.64 R26, c[0x0][0x230] ;  /* 0x00008c00ff1a7b82 */ /* 0x000e660000000a00 */
[----:B------:R-:W2:Y:S04]  /*09c0*/  LDG.E.EL R18, desc[UR4][R18.64] ;  /* 0x0000000412127981 */ /* 0x000ea8000c2e1900 */
[----:B------:R-:W2:Y:S01]  /*09d0*/  LDG.E.EL R28, desc[UR4][R28.64] ;  /* 0x000000041c1c7981 */ /* 0x000ea2000c2e1900 */
[----:B-1----:R-:W-:-:S04]  /*09e0*/  IMAD.WIDE R26, R13, 0x4, R26 ;  /* 0x000000040d1a7825 */ /* 0x002fc800078e021a */
[C---:B---3--:R-:W-:Y:S01]  /*09f0*/  FADD R23, R5.reuse, R0 ;  /* 0x0000000005177221 */ /* 0x048fe20000000000 */
[----:B-----5:R-:W-:-:S03]  /*0a00*/  FADD R2, R5, R2 ;  /* 0x0000000205027221 */ /* 0x020fc60000000000 */
[----:B----4-:R-:W-:Y:S01]  /*0a10*/  FADD R12, R12, R23 ;  /* 0x000000170c0c7221 */ /* 0x010fe20000000000 */
[----:B--2---:R-:W-:Y:S01]  /*0a20*/  FADD R13, R7, R2 ;  /* 0x00000002070d7221 */ /* 0x004fe20000000000 */
[----:B------:R-:W-:-:S04]  /*0a30*/  FADD R3, R14, R3 ;  /* 0x000000030e037221 */ /* 0x000fc80000000000 */
[----:B0-----:R-:W-:Y:S01]  /*0a40*/  FADD R16, R6, R3 ;  /* 0x0000000306107221 */ /* 0x001fe20000000000 */
[----:B------:R-:W-:-:S04]  /*0a50*/  FADD R25, R14, R25 ;  /* 0x000000190e197221 */ /* 0x000fc80000000000 */
[----:B------:R-:W-:Y:S01]  /*0a60*/  FADD R17, R4, R25 ;  /* 0x0000001904117221 */ /* 0x000fe20000000000 */
[C---:B------:R-:W-:Y:S01]  /*0a70*/  FADD R24, R5.reuse, R24 ;  /* 0x0000001805187221 */ /* 0x040fe20000000000 */
[C---:B------:R-:W-:Y:S01]  /*0a80*/  FADD R21, R14.reuse, R21 ;  /* 0x000000150e157221 */ /* 0x040fe20000000000 */
[----:B------:R-:W-:Y:S01]  /*0a90*/  FADD R9, R14, R9 ;  /* 0x000000090e097221 */ /* 0x000fe20000000000 */
[----:B------:R-:W-:Y:S01]  /*0aa0*/  FADD R22, R5, R22 ;  /* 0x0000001605167221 */ /* 0x000fe20000000000 */
[----:B------:R-:W-:-:S03]  /*0ab0*/  FADD R14, R10, R24 ;  /* 0x000000180a0e7221 */ /* 0x000fc60000000000 */
[----:B------:R-:W-:Y:S01]  /*0ac0*/  FADD R15, R15, R22 ;  /* 0x000000160f0f7221 */ /* 0x000fe20000000000 */
[----:B------:R-:W-:Y:S01]  /*0ad0*/  FADD R18, R18, R21 ;  /* 0x0000001512127221 */ /* 0x000fe20000000000 */
[----:B------:R-:W-:-:S03]  /*0ae0*/  FADD R19, R28, R9 ;  /* 0x000000091c137221 */ /* 0x000fc60000000000 */
[----:B------:R-:W-:Y:S04]  /*0af0*/  STG.E.128 desc[UR4][R26.64], R12 ;  /* 0x0000000c1a007986 */ /* 0x000fe8000c101d04 */
[----:B------:R-:W-:Y:S01]  /*0b00*/  STG.E.128 desc[UR4][R26.64+0x800], R16 ;  /* 0x000800101a007986 */ /* 0x000fe2000c101d04 */
[----:B------:R-:W-:Y:S05]  /*0b10*/  EXIT ;  /* 0x000000000000794d */ /* 0x000fea0003800000 */
.L_x_0:
[----:B------:R-:W-:-:S00]  /*0b20*/  BRA `(.L_x_0) ;  /* 0xfffffffc00fc7947 */ /* 0x000fc0000383ffff */
[----:B------:R-:W-:-:S00]  /*0b30*/  NOP ;  /* 0x0000000000007918 */ /* 0x000fc00000000000 */
        /* <DEDUP_REMOVED lines=12> */
.L_x_1:


//--------------------- .nv.constant0.triton_poi_fused__unsafe_index_add_convolution_61 --------------------------
	.section	.nv.constant0.triton_poi_fused__unsafe_index_add_convolution_61,"a",@progbits
	.sectionflags	@""
	.align	4
.nv.constant0.triton_poi_fused__unsafe_index_add_convolution_61:
	.zero		572
